//
// Generated by NVIDIA NVVM Compiler
//
// Compiler Build ID: CL-36424714
// Cuda compilation tools, release 13.0, V13.0.88
// Based on NVVM 20.0.0
//

.version 9.0
.target sm_100
.address_size 64

	// .globl	process

.visible .entry process(
	.param .u64 .ptr .align 1 process_param_0
)
{
	.reg .b32 	%r<5>;
	.reg .b64 	%rd<5>;

	ld.param.u64 	%rd1, [process_param_0];
	cvta.to.global.u64 	%rd2, %rd1;
	mov.u32 	%r1, %ctaid.x;
	mov.u32 	%r2, %ntid.x;
	mov.u32 	%r3, %tid.x;
	mad.lo.s32 	%r4, %r1, %r2, %r3;
	mul.wide.s32 	%rd3, %r4, 4;
	add.s64 	%rd4, %rd2, %rd3;
	st.global.u32 	[%rd4], %r4;
	ret;

}


// ===== COMPILED SASS (sm_100) =====

	.target	sm_100

	.elftype	@"ET_EXEC"


//--------------------- .note.nv.tkinfo           --------------------------
	.section	.note.nv.tkinfo,"",@"SHT_NOTE"
	.sectionflags	@"SHF_NOTE_NV_TKINFO"
	.tkinfo
        /*0018*/ 	.word	0x00000002
        /*0030*/ 	.string	""
        /*0030*/ 	.string	"ptxas"
        /*0030*/ 	.string	"Cuda compilation tools, release 13.0, V13.0.88"
        /*0030*/ 	.string	"Build cuda_13.0.r13.0/compiler.36424714_0"
        /*0030*/ 	.string	"-arch sm_100 -m 64 "



//--------------------- .note.nv.cuinfo           --------------------------
	.section	.note.nv.cuinfo,"",@"SHT_NOTE"
	.sectionflags	@"SHF_NOTE_NV_CUINFO"
        /*0018*/ 	.short	0x0002
        /*001a*/ 	.short	0x0064
        /*001c*/ 	.short	0x0082
	.zero		2


//--------------------- .nv.info                  --------------------------
	.section	.nv.info,"",@"SHT_CUDA_INFO"
	.align	4


	//----- nvinfo : EIATTR_REGCOUNT
	.align		4
        /*0000*/ 	.byte	0x04, 0x2f
        /*0002*/ 	.short	(.L_1 - .L_0)
	.align		4
.L_0:
        /*0004*/ 	.word	index@(process)
        /*0008*/ 	.word	0x00000008


	//----- nvinfo : EIATTR_FRAME_SIZE
	.align		4
.L_1:
        /*000c*/ 	.byte	0x04, 0x11
        /*000e*/ 	.short	(.L_3 - .L_2)
	.align		4
.L_2:
        /*0010*/ 	.word	index@(process)
        /*0014*/ 	.word	0x00000000


	//----- nvinfo : EIATTR_MIN_STACK_SIZE
	.align		4
.L_3:
        /*0018*/ 	.byte	0x04, 0x12
        /*001a*/ 	.short	(.L_5 - .L_4)
	.align		4
.L_4:
        /*001c*/ 	.word	index@(process)
        /*0020*/ 	.word	0x00000000
.L_5:


//--------------------- .nv.compat                --------------------------
	.section	.nv.compat,"",@"SHT_CUDA_COMPAT_INFO"
	.align	4
        /*0000*/ 	.byte	0x02, 0x09, 0x00, 0x00, 0x02, 0x02, 0x01, 0x00, 0x02, 0x05, 0x05, 0x00, 0x03, 0x07, 0x01, 0x01
        /*0010*/ 	.byte	0x02, 0x03, 0x00, 0x00, 0x02, 0x06, 0x01, 0x00, 0x04, 0x0b, 0x08, 0x00, 0x09, 0x00, 0x00, 0x00
        /*0020*/ 	.byte	0x00, 0x00, 0x00, 0x00


//--------------------- .nv.info.process          --------------------------
	.section	.nv.info.process,"",@"SHT_CUDA_INFO"
	.sectionflags	@""
	.align	4


	//----- nvinfo : EIATTR_CUDA_API_VERSION
	.align		4
        /*0000*/ 	.byte	0x04, 0x37
        /*0002*/ 	.short	(.L_7 - .L_6)
.L_6:
        /*0004*/ 	.word	0x00000082


	//----- nvinfo : EIATTR_KPARAM_INFO
	.align		4
.L_7:
        /*0008*/ 	.byte	0x04, 0x17
        /*000a*/ 	.short	(.L_9 - .L_8)
.L_8:
        /*000c*/ 	.word	0x00000000
        /*0010*/ 	.short	0x0000
        /*0012*/ 	.short	0x0000
        /*0014*/ 	.byte	0x00, 0xf5, 0x21, 0x00


	//----- nvinfo : EIATTR_SPARSE_MMA_MASK
	.align		4
.L_9:
        /*0018*/ 	.byte	0x03, 0x50
        /*001a*/ 	.short	0x0000


	//----- nvinfo : EIATTR_MAXREG_COUNT
	.align		4
        /*001c*/ 	.byte	0x03, 0x1b
        /*001e*/ 	.short	0x00ff


	//----- nvinfo : EIATTR_MERCURY_ISA_VERSION
	.align		4
        /*0020*/ 	.byte	0x03, 0x5f
        /*0022*/ 	.short	0x0101


	//----- nvinfo : EIATTR_VRC_CTA_INIT_COUNT
	.align		4
        /*0024*/ 	.byte	0x02, 0x4a
	.zero		1
	.zero		1


	//----- nvinfo : EIATTR_EXIT_INSTR_OFFSETS
	.align		4
        /*0028*/ 	.byte	0x04, 0x1c
        /*002a*/ 	.short	(.L_11 - .L_10)


	//   ....[0]....
.L_10:
        /*002c*/ 	.word	0x00000090


	//----- nvinfo : EIATTR_CBANK_PARAM_SIZE
	.align		4
.L_11:
        /*0030*/ 	.byte	0x03, 0x19
        /*0032*/ 	.short	0x0008


	//----- nvinfo : EIATTR_PARAM_CBANK
	.align		4
        /*0034*/ 	.byte	0x04, 0x0a
        /*0036*/ 	.short	(.L_13 - .L_12)
	.align		4
.L_12:
        /*0038*/ 	.word	index@(.nv.constant0.process)
        /*003c*/ 	.short	0x0380
        /*003e*/ 	.short	0x0008


	//----- nvinfo : EIATTR_SW_WAR
	.align		4
.L_13:
        /*0040*/ 	.byte	0x04, 0x36
        /*0042*/ 	.short	(.L_15 - .L_14)
.L_14:
        /*0044*/ 	.word	0x00000008
.L_15:


//--------------------- .nv.callgraph             --------------------------
	.section	.nv.callgraph,"",@"SHT_CUDA_CALLGRAPH"
	.align	4
	.sectionentsize	8
	.align		4
        /*0000*/ 	.word	0x00000000
	.align		4
        /*0004*/ 	.word	0xffffffff
	.align		4
        /*0008*/ 	.word	0x00000000
	.align		4
        /*000c*/ 	.word	0xfffffffe
	.align		4
        /*0010*/ 	.word	0x00000000
	.align		4
        /*0014*/ 	.word	0xfffffffd
	.align		4
        /*0018*/ 	.word	0x00000000
	.align		4
        /*001c*/ 	.word	0xfffffffc


//--------------------- .text.process             --------------------------
	.section	.text.process,"ax",@progbits
	.align	128
        .global         process
        .type           process,@function
        .size           process,(.L_x_1 - process)
        .other          process,@"STO_CUDA_ENTRY STV_DEFAULT"
process:
.text.process:
[----:B------:R-:W-:Y:S01]  /*0000*/  LDC R1, c[0x0][0x37c] ;  /* 0x0000df00ff017b82 */ /* 0x000fe20000000800 */
[----:B------:R-:W0:Y:S07]  /*0010*/  S2R R0, SR_TID.X ;  /* 0x0000000000007919 */ /* 0x000e2e0000002100 */
[----:B------:R-:W0:Y:S01]  /*0020*/  S2UR UR6, SR_CTAID.X ;  /* 0x00000000000679c3 */ /* 0x000e220000002500 */
[----:B------:R-:W1:Y:S07]  /*0030*/  LDCU.64 UR4, c[0x0][0x358] ;  /* 0x00006b00ff0477ac */ /* 0x000e6e0008000a00 */
[----:B------:R-:W0:Y:S08]  /*0040*/  LDC R5, c[0x0][0x360] ;  /* 0x0000d800ff057b82 */ /* 0x000e300000000800 */
[----:B------:R-:W2:Y:S01]  /*0050*/  LDC.64 R2, c[0x0][0x380] ;  /* 0x0000e000ff027b82 */ /* 0x000ea20000000a00 */
[----:B0-----:R-:W-:-:S04]  /*0060*/  IMAD R5, R5, UR6, R0 ;  /* 0x0000000605057c24 */ /* 0x001fc8000f8e0200 */
[----:B--2---:R-:W-:-:S05]  /*0070*/  IMAD.WIDE R2, R5, 0x4, R2 ;  /* 0x0000000405027825 */ /* 0x004fca00078e0202 */
[----:B-1----:R-:W-:Y:S01]  /*0080*/  STG.E desc[UR4][R2.64], R5 ;  /* 0x0000000502007986 */ /* 0x002fe2000c101904 */
[----:B------:R-:W-:Y:S05]  /*0090*/  EXIT ;  /* 0x000000000000794d */ /* 0x000fea0003800000 */
.L_x_0:
[----:B------:R-:W-:-:S00]  /*00a0*/  BRA `(.L_x_0) ;  /* 0xfffffffc00fc7947 */ /* 0x000fc0000383ffff */
[----:B------:R-:W-:-:S00]  /*00b0*/  NOP ;  /* 0x0000000000007918 */ /* 0x000fc00000000000 */
        /* <DEDUP_REMOVED lines=12> */
.L_x_1:


//--------------------- .nv.shared.reserved.0     --------------------------
	.section	.nv.shared.reserved.0,"aw",@nobits
	.weak		__nv_reservedSMEM_offset_0_alias
	.size		__nv_reservedSMEM_offset_0_alias, 0, 64
	.other		__nv_reservedSMEM_offset_0_alias,@"STO_CUDA_RESERVED_SHARED STV_DEFAULT"
__nv_reservedSMEM_offset_0_alias:
	.zero		0
	.zero		64


//--------------------- .nv.constant0.process     --------------------------
	.section	.nv.constant0.process,"a",@progbits
	.sectionflags	@""
	.align	4
.nv.constant0.process:
	.zero		904


//--------------------- SYMBOLS --------------------------

	.type		.nv.reservedSmem.offset0,@object
	.size		.nv.reservedSmem.offset0,0x4
